//
// Generated by NVIDIA NVVM Compiler
//
// Compiler Build ID: CL-36424714
// Cuda compilation tools, release 13.0, V13.0.88
// Based on NVVM 20.0.0
//

.version 9.0
.target sm_100
.address_size 64

	// .globl	_Z5kmainPVj
.global .align 4 .u32 flag;
.global .align 4 .u32 dummy;

.visible .entry _Z5kmainPVj(
	.param .u64 .ptr .align 1 _Z5kmainPVj_param_0
)
{
	.reg .pred 	%p<2>;
	.reg .b32 	%r<4>;
	.reg .b64 	%rd<3>;

	ld.param.u64 	%rd2, [_Z5kmainPVj_param_0];
	cvta.to.global.u64 	%rd1, %rd2;
	mov.u32 	%r1, %ctaid.x;
	setp.ne.s32 	%p1, %r1, 0;
	@%p1 bra 	$L__BB0_2;
	atom.global.exch.b32 	%r3, [%rd1], 1;
	bra.uni 	$L__BB0_3;
$L__BB0_2:
	mov.b32 	%r2, 2;
	st.volatile.global.u32 	[%rd1], %r2;
$L__BB0_3:
	ret;

}


// ===== COMPILED SASS (sm_100) =====

	.target	sm_100

	.elftype	@"ET_EXEC"


//--------------------- .note.nv.tkinfo           --------------------------
	.section	.note.nv.tkinfo,"",@"SHT_NOTE"
	.sectionflags	@"SHF_NOTE_NV_TKINFO"
	.tkinfo
        /*0018*/ 	.word	0x00000002
        /*0030*/ 	.string	""
        /*0030*/ 	.string	"ptxas"
        /*0030*/ 	.string	"Cuda compilation tools, release 13.0, V13.0.88"
        /*0030*/ 	.string	"Build cuda_13.0.r13.0/compiler.36424714_0"
        /*0030*/ 	.string	"-arch sm_100 -m 64 "



//--------------------- .note.nv.cuinfo           --------------------------
	.section	.note.nv.cuinfo,"",@"SHT_NOTE"
	.sectionflags	@"SHF_NOTE_NV_CUINFO"
        /*0018*/ 	.short	0x0002
        /*001a*/ 	.short	0x0064
        /*001c*/ 	.short	0x0082
	.zero		2


//--------------------- .nv.info                  --------------------------
	.section	.nv.info,"",@"SHT_CUDA_INFO"
	.align	4


	//----- nvinfo : EIATTR_REGCOUNT
	.align		4
        /*0000*/ 	.byte	0x04, 0x2f
        /*0002*/ 	.short	(.L_3 - .L_2)
	.align		4
.L_2:
        /*0004*/ 	.word	index@(_Z5kmainPVj)
        /*0008*/ 	.word	0x00000008


	//----- nvinfo : EIATTR_FRAME_SIZE
	.align		4
.L_3:
        /*000c*/ 	.byte	0x04, 0x11
        /*000e*/ 	.short	(.L_5 - .L_4)
	.align		4
.L_4:
        /*0010*/ 	.word	index@(_Z5kmainPVj)
        /*0014*/ 	.word	0x00000000


	//----- nvinfo : EIATTR_MIN_STACK_SIZE
	.align		4
.L_5:
        /*0018*/ 	.byte	0x04, 0x12
        /*001a*/ 	.short	(.L_7 - .L_6)
	.align		4
.L_6:
        /*001c*/ 	.word	index@(_Z5kmainPVj)
        /*0020*/ 	.word	0x00000000
.L_7:


//--------------------- .nv.compat                --------------------------
	.section	.nv.compat,"",@"SHT_CUDA_COMPAT_INFO"
	.align	4
        /*0000*/ 	.byte	0x02, 0x09, 0x00, 0x00, 0x02, 0x02, 0x01, 0x00, 0x02, 0x05, 0x05, 0x00, 0x03, 0x07, 0x01, 0x01
        /*0010*/ 	.byte	0x02, 0x03, 0x00, 0x00, 0x02, 0x06, 0x01, 0x00, 0x04, 0x0b, 0x08, 0x00, 0x09, 0x00, 0x00, 0x00
        /*0020*/ 	.byte	0x00, 0x00, 0x00, 0x00


//--------------------- .nv.info._Z5kmainPVj      --------------------------
	.section	.nv.info._Z5kmainPVj,"",@"SHT_CUDA_INFO"
	.sectionflags	@""
	.align	4


	//----- nvinfo : EIATTR_CUDA_API_VERSION
	.align		4
        /*0000*/ 	.byte	0x04, 0x37
        /*0002*/ 	.short	(.L_9 - .L_8)
.L_8:
        /*0004*/ 	.word	0x00000082


	//----- nvinfo : EIATTR_KPARAM_INFO
	.align		4
.L_9:
        /*0008*/ 	.byte	0x04, 0x17
        /*000a*/ 	.short	(.L_11 - .L_10)
.L_10:
        /*000c*/ 	.word	0x00000000
        /*0010*/ 	.short	0x0000
        /*0012*/ 	.short	0x0000
        /*0014*/ 	.byte	0x00, 0xf5, 0x21, 0x00


	//----- nvinfo : EIATTR_SPARSE_MMA_MASK
	.align		4
.L_11:
        /*0018*/ 	.byte	0x03, 0x50
        /*001a*/ 	.short	0x0000


	//----- nvinfo : EIATTR_MAXREG_COUNT
	.align		4
        /*001c*/ 	.byte	0x03, 0x1b
        /*001e*/ 	.short	0x00ff


	//----- nvinfo : EIATTR_MERCURY_ISA_VERSION
	.align		4
        /*0020*/ 	.byte	0x03, 0x5f
        /*0022*/ 	.short	0x0101


	//----- nvinfo : EIATTR_VRC_CTA_INIT_COUNT
	.align		4
        /*0024*/ 	.byte	0x02, 0x4a
	.zero		1
	.zero		1


	//----- nvinfo : EIATTR_EXIT_INSTR_OFFSETS
	.align		4
        /*0028*/ 	.byte	0x04, 0x1c
        /*002a*/ 	.short	(.L_13 - .L_12)


	//   ....[0]....
.L_12:
        /*002c*/ 	.word	0x00000080


	//   ....[1]....
        /*0030*/ 	.word	0x000000c0


	//----- nvinfo : EIATTR_CBANK_PARAM_SIZE
	.align		4
.L_13:
        /*0034*/ 	.byte	0x03, 0x19
        /*0036*/ 	.short	0x0008


	//----- nvinfo : EIATTR_PARAM_CBANK
	.align		4
        /*0038*/ 	.byte	0x04, 0x0a
        /*003a*/ 	.short	(.L_15 - .L_14)
	.align		4
.L_14:
        /*003c*/ 	.word	index@(.nv.constant0._Z5kmainPVj)
        /*0040*/ 	.short	0x0380
        /*0042*/ 	.short	0x0008


	//----- nvinfo : EIATTR_SW_WAR
	.align		4
.L_15:
        /*0044*/ 	.byte	0x04, 0x36
        /*0046*/ 	.short	(.L_17 - .L_16)
.L_16:
        /*0048*/ 	.word	0x00000008
.L_17:


//--------------------- .nv.callgraph             --------------------------
	.section	.nv.callgraph,"",@"SHT_CUDA_CALLGRAPH"
	.align	4
	.sectionentsize	8
	.align		4
        /*0000*/ 	.word	0x00000000
	.align		4
        /*0004*/ 	.word	0xffffffff
	.align		4
        /*0008*/ 	.word	0x00000000
	.align		4
        /*000c*/ 	.word	0xfffffffe
	.align		4
        /*0010*/ 	.word	0x00000000
	.align		4
        /*0014*/ 	.word	0xfffffffd
	.align		4
        /*0018*/ 	.word	0x00000000
	.align		4
        /*001c*/ 	.word	0xfffffffc


//--------------------- .nv.constant4             --------------------------
	.section	.nv.constant4,"a",@progbits
	.align	8
	.align		8
.nv.constant4:
        /*0000*/ 	.dword	flag
	.align		8
        /*0008*/ 	.dword	dummy


//--------------------- .text._Z5kmainPVj         --------------------------
	.section	.text._Z5kmainPVj,"ax",@progbits
	.align	128
        .global         _Z5kmainPVj
        .type           _Z5kmainPVj,@function
        .size           _Z5kmainPVj,(.L_x_2 - _Z5kmainPVj)
        .other          _Z5kmainPVj,@"STO_CUDA_ENTRY STV_DEFAULT"
_Z5kmainPVj:
.text._Z5kmainPVj:
[----:B------:R-:W-:Y:S08]  /*0000*/  LDC R1, c[0x0][0x37c] ;  /* 0x0000df00ff017b82 */ /* 0x000ff00000000800 */
[----:B------:R-:W0:Y:S02]  /*0010*/  S2UR UR4, SR_CTAID.X ;  /* 0x00000000000479c3 */ /* 0x000e240000002500 */
[----:B0-----:R-:W-:Y:S01]  /*0020*/  UISETP.NE.AND UP0, UPT, UR4, URZ, UPT ;  /* 0x000000ff0400728c */ /* 0x001fe2000bf05270 */
[----:B------:R-:W0:Y:S08]  /*0030*/  LDCU.64 UR4, c[0x0][0x358] ;  /* 0x00006b00ff0477ac */ /* 0x000e300008000a00 */
[----:B------:R-:W-:Y:S05]  /*0040*/  BRA.U UP0, `(.L_x_0) ;  /* 0x0000000100107547 */ /* 0x000fea000b800000 */
[----:B------:R-:W0:Y:S01]  /*0050*/  LDC.64 R2, c[0x0][0x380] ;  /* 0x0000e000ff027b82 */ /* 0x000e220000000a00 */
[----:B------:R-:W-:-:S05]  /*0060*/  HFMA2 R5, -RZ, RZ, 0, 5.9604644775390625e-08 ;  /* 0x00000001ff057431 */ /* 0x000fca00000001ff */
[----:B0-----:R-:W-:Y:S01]  /*0070*/  ATOMG.E.EXCH.STRONG.GPU PT, RZ, desc[UR4][R2.64], R5 ;  /* 0x8000000502ff79a8 */ /* 0x001fe2000c1ef104 */
[----:B------:R-:W-:Y:S05]  /*0080*/  EXIT ;  /* 0x000000000000794d */ /* 0x000fea0003800000 */
.L_x_0:
[----:B------:R-:W0:Y:S01]  /*0090*/  LDC.64 R2, c[0x0][0x380] ;  /* 0x0000e000ff027b82 */ /* 0x000e220000000a00 */
[----:B------:R-:W-:-:S05]  /*00a0*/  HFMA2 R5, -RZ, RZ, 0, 1.1920928955078125e-07 ;  /* 0x00000002ff057431 */ /* 0x000fca00000001ff */
[----:B0-----:R-:W-:Y:S01]  /*00b0*/  STG.E.STRONG.SYS desc[UR4][R2.64], R5 ;  /* 0x0000000502007986 */ /* 0x001fe2000c115904 */
[----:B------:R-:W-:Y:S05]  /*00c0*/  EXIT ;  /* 0x000000000000794d */ /* 0x000fea0003800000 */
.L_x_1:
[----:B------:R-:W-:-:S00]  /*00d0*/  BRA `(.L_x_1) ;  /* 0xfffffffc00fc7947 */ /* 0x000fc0000383ffff */
[----:B------:R-:W-:-:S00]  /*00e0*/  NOP ;  /* 0x0000000000007918 */ /* 0x000fc00000000000 */
        /* <DEDUP_REMOVED lines=9> */
.L_x_2:


//--------------------- .nv.shared.reserved.0     --------------------------
	.section	.nv.shared.reserved.0,"aw",@nobits
	.weak		__nv_reservedSMEM_offset_0_alias
	.size		__nv_reservedSMEM_offset_0_alias, 0, 64
	.other		__nv_reservedSMEM_offset_0_alias,@"STO_CUDA_RESERVED_SHARED STV_DEFAULT"
__nv_reservedSMEM_offset_0_alias:
	.zero		0
	.zero		64


//--------------------- .nv.global                --------------------------
	.section	.nv.global,"aw",@nobits
	.align	4
.nv.global:
	.type		flag,@object
	.size		flag,(dummy - flag)
flag:
	.zero		4
	.type		dummy,@object
	.size		dummy,(.L_1 - dummy)
dummy:
	.zero		4
.L_1:


//--------------------- .nv.constant0._Z5kmainPVj --------------------------
	.section	.nv.constant0._Z5kmainPVj,"a",@progbits
	.sectionflags	@""
	.align	4
.nv.constant0._Z5kmainPVj:
	.zero		904


//--------------------- SYMBOLS --------------------------

	.type		.nv.reservedSmem.offset0,@object
	.size		.nv.reservedSmem.offset0,0x4
